//
// Generated by NVIDIA NVVM Compiler
//
// Compiler Build ID: CL-36424714
// Cuda compilation tools, release 13.0, V13.0.88
// Based on NVVM 20.0.0
//

.version 9.0
.target sm_100
.address_size 64

	// .globl	_Z16scale_f32_kernelPffm

.visible .entry _Z16scale_f32_kernelPffm(
	.param .u64 .ptr .align 1 _Z16scale_f32_kernelPffm_param_0,
	.param .f32 _Z16scale_f32_kernelPffm_param_1,
	.param .u64 _Z16scale_f32_kernelPffm_param_2
)
{
	.reg .pred 	%p<2>;
	.reg .b32 	%r<5>;
	.reg .b32 	%f<4>;
	.reg .b64 	%rd<7>;

	ld.param.u64 	%rd2, [_Z16scale_f32_kernelPffm_param_0];
	ld.param.f32 	%f1, [_Z16scale_f32_kernelPffm_param_1];
	ld.param.u64 	%rd3, [_Z16scale_f32_kernelPffm_param_2];
	mov.u32 	%r1, %ctaid.x;
	mov.u32 	%r2, %ntid.x;
	mov.u32 	%r3, %tid.x;
	mad.lo.s32 	%r4, %r1, %r2, %r3;
	cvt.u64.u32 	%rd1, %r4;
	setp.le.u64 	%p1, %rd3, %rd1;
	@%p1 bra 	$L__BB0_2;
	cvta.to.global.u64 	%rd4, %rd2;
	shl.b64 	%rd5, %rd1, 2;
	add.s64 	%rd6, %rd4, %rd5;
	ld.global.f32 	%f2, [%rd6];
	mul.f32 	%f3, %f1, %f2;
	st.global.f32 	[%rd6], %f3;
$L__BB0_2:
	ret;

}


// ===== COMPILED SASS (sm_100) =====

	.target	sm_100

	.elftype	@"ET_EXEC"


//--------------------- .note.nv.tkinfo           --------------------------
	.section	.note.nv.tkinfo,"",@"SHT_NOTE"
	.sectionflags	@"SHF_NOTE_NV_TKINFO"
	.tkinfo
        /*0018*/ 	.word	0x00000002
        /*0030*/ 	.string	""
        /*0030*/ 	.string	"ptxas"
        /*0030*/ 	.string	"Cuda compilation tools, release 13.0, V13.0.88"
        /*0030*/ 	.string	"Build cuda_13.0.r13.0/compiler.36424714_0"
        /*0030*/ 	.string	"-arch sm_100 -m 64 "



//--------------------- .note.nv.cuinfo           --------------------------
	.section	.note.nv.cuinfo,"",@"SHT_NOTE"
	.sectionflags	@"SHF_NOTE_NV_CUINFO"
        /*0018*/ 	.short	0x0002
        /*001a*/ 	.short	0x0064
        /*001c*/ 	.short	0x0082
	.zero		2


//--------------------- .nv.info                  --------------------------
	.section	.nv.info,"",@"SHT_CUDA_INFO"
	.align	4


	//----- nvinfo : EIATTR_REGCOUNT
	.align		4
        /*0000*/ 	.byte	0x04, 0x2f
        /*0002*/ 	.short	(.L_1 - .L_0)
	.align		4
.L_0:
        /*0004*/ 	.word	index@(_Z16scale_f32_kernelPffm)
        /*0008*/ 	.word	0x00000008


	//----- nvinfo : EIATTR_FRAME_SIZE
	.align		4
.L_1:
        /*000c*/ 	.byte	0x04, 0x11
        /*000e*/ 	.short	(.L_3 - .L_2)
	.align		4
.L_2:
        /*0010*/ 	.word	index@(_Z16scale_f32_kernelPffm)
        /*0014*/ 	.word	0x00000000


	//----- nvinfo : EIATTR_MIN_STACK_SIZE
	.align		4
.L_3:
        /*0018*/ 	.byte	0x04, 0x12
        /*001a*/ 	.short	(.L_5 - .L_4)
	.align		4
.L_4:
        /*001c*/ 	.word	index@(_Z16scale_f32_kernelPffm)
        /*0020*/ 	.word	0x00000000
.L_5:


//--------------------- .nv.compat                --------------------------
	.section	.nv.compat,"",@"SHT_CUDA_COMPAT_INFO"
	.align	4
        /*0000*/ 	.byte	0x02, 0x09, 0x00, 0x00, 0x02, 0x02, 0x01, 0x00, 0x02, 0x05, 0x05, 0x00, 0x03, 0x07, 0x01, 0x01
        /*0010*/ 	.byte	0x02, 0x03, 0x00, 0x00, 0x02, 0x06, 0x01, 0x00, 0x04, 0x0b, 0x08, 0x00, 0x09, 0x00, 0x00, 0x00
        /*0020*/ 	.byte	0x00, 0x00, 0x00, 0x00


//--------------------- .nv.info._Z16scale_f32_kernelPffm --------------------------
	.section	.nv.info._Z16scale_f32_kernelPffm,"",@"SHT_CUDA_INFO"
	.sectionflags	@""
	.align	4


	//----- nvinfo : EIATTR_CUDA_API_VERSION
	.align		4
        /*0000*/ 	.byte	0x04, 0x37
        /*0002*/ 	.short	(.L_7 - .L_6)
.L_6:
        /*0004*/ 	.word	0x00000082


	//----- nvinfo : EIATTR_KPARAM_INFO
	.align		4
.L_7:
        /*0008*/ 	.byte	0x04, 0x17
        /*000a*/ 	.short	(.L_9 - .L_8)
.L_8:
        /*000c*/ 	.word	0x00000000
        /*0010*/ 	.short	0x0002
        /*0012*/ 	.short	0x0010
        /*0014*/ 	.byte	0x00, 0xf0, 0x21, 0x00


	//----- nvinfo : EIATTR_KPARAM_INFO
	.align		4
.L_9:
        /*0018*/ 	.byte	0x04, 0x17
        /*001a*/ 	.short	(.L_11 - .L_10)
.L_10:
        /*001c*/ 	.word	0x00000000
        /*0020*/ 	.short	0x0001
        /*0022*/ 	.short	0x0008
        /*0024*/ 	.byte	0x00, 0xf0, 0x11, 0x00


	//----- nvinfo : EIATTR_KPARAM_INFO
	.align		4
.L_11:
        /*0028*/ 	.byte	0x04, 0x17
        /*002a*/ 	.short	(.L_13 - .L_12)
.L_12:
        /*002c*/ 	.word	0x00000000
        /*0030*/ 	.short	0x0000
        /*0032*/ 	.short	0x0000
        /*0034*/ 	.byte	0x00, 0xf5, 0x21, 0x00


	//----- nvinfo : EIATTR_SPARSE_MMA_MASK
	.align		4
.L_13:
        /*0038*/ 	.byte	0x03, 0x50
        /*003a*/ 	.short	0x0000


	//----- nvinfo : EIATTR_MAXREG_COUNT
	.align		4
        /*003c*/ 	.byte	0x03, 0x1b
        /*003e*/ 	.short	0x00ff


	//----- nvinfo : EIATTR_MERCURY_ISA_VERSION
	.align		4
        /*0040*/ 	.byte	0x03, 0x5f
        /*0042*/ 	.short	0x0101


	//----- nvinfo : EIATTR_VRC_CTA_INIT_COUNT
	.align		4
        /*0044*/ 	.byte	0x02, 0x4a
	.zero		1
	.zero		1


	//----- nvinfo : EIATTR_EXIT_INSTR_OFFSETS
	.align		4
        /*0048*/ 	.byte	0x04, 0x1c
        /*004a*/ 	.short	(.L_15 - .L_14)


	//   ....[0]....
.L_14:
        /*004c*/ 	.word	0x00000080


	//   ....[1]....
        /*0050*/ 	.word	0x00000110


	//----- nvinfo : EIATTR_CBANK_PARAM_SIZE
	.align		4
.L_15:
        /*0054*/ 	.byte	0x03, 0x19
        /*0056*/ 	.short	0x0018


	//----- nvinfo : EIATTR_PARAM_CBANK
	.align		4
        /*0058*/ 	.byte	0x04, 0x0a
        /*005a*/ 	.short	(.L_17 - .L_16)
	.align		4
.L_16:
        /*005c*/ 	.word	index@(.nv.constant0._Z16scale_f32_kernelPffm)
        /*0060*/ 	.short	0x0380
        /*0062*/ 	.short	0x0018


	//----- nvinfo : EIATTR_SW_WAR
	.align		4
.L_17:
        /*0064*/ 	.byte	0x04, 0x36
        /*0066*/ 	.short	(.L_19 - .L_18)
.L_18:
        /*0068*/ 	.word	0x00000008
.L_19:


//--------------------- .nv.callgraph             --------------------------
	.section	.nv.callgraph,"",@"SHT_CUDA_CALLGRAPH"
	.align	4
	.sectionentsize	8
	.align		4
        /*0000*/ 	.word	0x00000000
	.align		4
        /*0004*/ 	.word	0xffffffff
	.align		4
        /*0008*/ 	.word	0x00000000
	.align		4
        /*000c*/ 	.word	0xfffffffe
	.align		4
        /*0010*/ 	.word	0x00000000
	.align		4
        /*0014*/ 	.word	0xfffffffd
	.align		4
        /*0018*/ 	.word	0x00000000
	.align		4
        /*001c*/ 	.word	0xfffffffc


//--------------------- .text._Z16scale_f32_kernelPffm --------------------------
	.section	.text._Z16scale_f32_kernelPffm,"ax",@progbits
	.align	128
        .global         _Z16scale_f32_kernelPffm
        .type           _Z16scale_f32_kernelPffm,@function
        .size           _Z16scale_f32_kernelPffm,(.L_x_1 - _Z16scale_f32_kernelPffm)
        .other          _Z16scale_f32_kernelPffm,@"STO_CUDA_ENTRY STV_DEFAULT"
_Z16scale_f32_kernelPffm:
.text._Z16scale_f32_kernelPffm:
[----:B------:R-:W-:Y:S01]  /*0000*/  LDC R1, c[0x0][0x37c] ;  /* 0x0000df00ff017b82 */ /* 0x000fe20000000800 */
[----:B------:R-:W0:Y:S07]  /*0010*/  S2R R3, SR_TID.X ;  /* 0x0000000000037919 */ /* 0x000e2e0000002100 */
[----:B------:R-:W0:Y:S01]  /*0020*/  S2UR UR4, SR_CTAID.X ;  /* 0x00000000000479c3 */ /* 0x000e220000002500 */
[----:B------:R-:W1:Y:S07]  /*0030*/  LDCU.64 UR6, c[0x0][0x390] ;  /* 0x00007200ff0677ac */ /* 0x000e6e0008000a00 */
[----:B------:R-:W0:Y:S02]  /*0040*/  LDC R0, c[0x0][0x360] ;  /* 0x0000d800ff007b82 */ /* 0x000e240000000800 */
[----:B0-----:R-:W-:-:S05]  /*0050*/  IMAD R0, R0, UR4, R3 ;  /* 0x0000000400007c24 */ /* 0x001fca000f8e0203 */
[----:B-1----:R-:W-:-:S04]  /*0060*/  ISETP.GE.U32.AND P0, PT, R0, UR6, PT ;  /* 0x0000000600007c0c */ /* 0x002fc8000bf06070 */
[----:B------:R-:W-:-:S13]  /*0070*/  ISETP.GE.U32.AND.EX P0, PT, RZ, UR7, PT, P0 ;  /* 0x00000007ff007c0c */ /* 0x000fda000bf06100 */
[----:B------:R-:W-:Y:S05]  /*0080*/  @P0 EXIT ;  /* 0x000000000000094d */ /* 0x000fea0003800000 */
[----:B------:R-:W0:Y:S01]  /*0090*/  LDCU.64 UR6, c[0x0][0x380] ;  /* 0x00007000ff0677ac */ /* 0x000e220008000a00 */
[----:B------:R-:W1:Y:S01]  /*00a0*/  LDCU.64 UR4, c[0x0][0x358] ;  /* 0x00006b00ff0477ac */ /* 0x000e620008000a00 */
[C---:B0-----:R-:W-:Y:S01]  /*00b0*/  LEA R2, P0, R0.reuse, UR6, 0x2 ;  /* 0x0000000600027c11 */ /* 0x041fe2000f8010ff */
[----:B------:R-:W0:Y:S03]  /*00c0*/  LDCU UR6, c[0x0][0x388] ;  /* 0x00007100ff0677ac */ /* 0x000e260008000800 */
[----:B------:R-:W-:-:S05]  /*00d0*/  LEA.HI.X R3, R0, UR7, RZ, 0x2, P0 ;  /* 0x0000000700037c11 */ /* 0x000fca00080f14ff */
[----:B-1----:R-:W0:Y:S02]  /*00e0*/  LDG.E R0, desc[UR4][R2.64] ;  /* 0x0000000402007981 */ /* 0x002e24000c1e1900 */
[----:B0-----:R-:W-:-:S05]  /*00f0*/  FMUL R5, R0, UR6 ;  /* 0x0000000600057c20 */ /* 0x001fca0008400000 */
[----:B------:R-:W-:Y:S01]  /*0100*/  STG.E desc[UR4][R2.64], R5 ;  /* 0x0000000502007986 */ /* 0x000fe2000c101904 */
[----:B------:R-:W-:Y:S05]  /*0110*/  EXIT ;  /* 0x000000000000794d */ /* 0x000fea0003800000 */
.L_x_0:
[----:B------:R-:W-:-:S00]  /*0120*/  BRA `(.L_x_0) ;  /* 0xfffffffc00fc7947 */ /* 0x000fc0000383ffff */
[----:B------:R-:W-:-:S00]  /*0130*/  NOP ;  /* 0x0000000000007918 */ /* 0x000fc00000000000 */
        /* <DEDUP_REMOVED lines=12> */
.L_x_1:


//--------------------- .nv.shared.reserved.0     --------------------------
	.section	.nv.shared.reserved.0,"aw",@nobits
	.weak		__nv_reservedSMEM_offset_0_alias
	.size		__nv_reservedSMEM_offset_0_alias, 0, 64
	.other		__nv_reservedSMEM_offset_0_alias,@"STO_CUDA_RESERVED_SHARED STV_DEFAULT"
__nv_reservedSMEM_offset_0_alias:
	.zero		0
	.zero		64


//--------------------- .nv.constant0._Z16scale_f32_kernelPffm --------------------------
	.section	.nv.constant0._Z16scale_f32_kernelPffm,"a",@progbits
	.sectionflags	@""
	.align	4
.nv.constant0._Z16scale_f32_kernelPffm:
	.zero		920


//--------------------- SYMBOLS --------------------------

	.type		.nv.reservedSmem.offset0,@object
	.size		.nv.reservedSmem.offset0,0x4
